	.headerflags	@"EF_CUDA_TEXMODE_UNIFIED EF_CUDA_64BIT_ADDRESS EF_CUDA_ACCELERATORS EF_CUDA_SM90 EF_CUDA_VIRTUAL_SM(EF_CUDA_SM90)"
	.elftype	@"ET_EXEC"


//--------------------- .nv.info                  --------------------------
	.section	.nv.info,"",@"SHT_CUDA_INFO"
	.align	4


	//----- nvinfo : EIATTR_REGCOUNT
	.align		4
        /*0000*/ 	.byte	0x04, 0x2f
        /*0002*/ 	.short	(.L_1 - .L_0)
	.align		4
.L_0:
        /*0004*/ 	.word	index@(triton_poi_fused_add_mul_0)
        /*0008*/ 	.word	0x0000000e


	//----- nvinfo : EIATTR_MIN_STACK_SIZE
	.align		4
.L_1:
        /*000c*/ 	.byte	0x04, 0x12
        /*000e*/ 	.short	(.L_3 - .L_2)
	.align		4
.L_2:
        /*0010*/ 	.word	index@(triton_poi_fused_add_mul_0)
        /*0014*/ 	.word	0x00000000


	//----- nvinfo : EIATTR_FRAME_SIZE
	.align		4
.L_3:
        /*0018*/ 	.byte	0x04, 0x11
        /*001a*/ 	.short	(.L_5 - .L_4)
	.align		4
.L_4:
        /*001c*/ 	.word	index@(triton_poi_fused_add_mul_0)
        /*0020*/ 	.word	0x00000000


	//----- nvinfo : EIATTR_MIN_STACK_SIZE
	.align		4
.L_5:
        /*0024*/ 	.byte	0x04, 0x12
        /*0026*/ 	.short	(.L_7 - .L_6)
	.align		4
.L_6:
        /*0028*/ 	.word	index@(triton_poi_fused_add_mul_0)
        /*002c*/ 	.word	0x00000000
.L_7:


//--------------------- .nv.info.triton_poi_fused_add_mul_0 --------------------------
	.section	.nv.info.triton_poi_fused_add_mul_0,"",@"SHT_CUDA_INFO"
	.sectionflags	@""
	.align	4


	//----- nvinfo : EIATTR_CUDA_API_VERSION
	.align		4
        /*0000*/ 	.byte	0x04, 0x37
        /*0002*/ 	.short	(.L_9 - .L_8)
.L_8:
        /*0004*/ 	.word	0x0000007c


	//----- nvinfo : EIATTR_KPARAM_INFO
	.align		4
.L_9:
        /*0008*/ 	.byte	0x04, 0x17
        /*000a*/ 	.short	(.L_11 - .L_10)
.L_10:
        /*000c*/ 	.word	0x00000000
        /*0010*/ 	.short	0x0004
        /*0012*/ 	.short	0x0020
        /*0014*/ 	.byte	0x00, 0xf0, 0x11, 0x00


	//----- nvinfo : EIATTR_KPARAM_INFO
	.align		4
.L_11:
        /*0018*/ 	.byte	0x04, 0x17
        /*001a*/ 	.short	(.L_13 - .L_12)
.L_12:
        /*001c*/ 	.word	0x00000000
        /*0020*/ 	.short	0x0003
        /*0022*/ 	.short	0x0018
        /*0024*/ 	.byte	0x00, 0xf4, 0x21, 0x00


	//----- nvinfo : EIATTR_KPARAM_INFO
	.align		4
.L_13:
        /*0028*/ 	.byte	0x04, 0x17
        /*002a*/ 	.short	(.L_15 - .L_14)
.L_14:
        /*002c*/ 	.word	0x00000000
        /*0030*/ 	.short	0x0002
        /*0032*/ 	.short	0x0010
        /*0034*/ 	.byte	0x00, 0xf4, 0x21, 0x00


	//----- nvinfo : EIATTR_KPARAM_INFO
	.align		4
.L_15:
        /*0038*/ 	.byte	0x04, 0x17
        /*003a*/ 	.short	(.L_17 - .L_16)
.L_16:
        /*003c*/ 	.word	0x00000000
        /*0040*/ 	.short	0x0001
        /*0042*/ 	.short	0x0008
        /*0044*/ 	.byte	0x00, 0xf4, 0x21, 0x00


	//----- nvinfo : EIATTR_KPARAM_INFO
	.align		4
.L_17:
        /*0048*/ 	.byte	0x04, 0x17
        /*004a*/ 	.short	(.L_19 - .L_18)
.L_18:
        /*004c*/ 	.word	0x00000000
        /*0050*/ 	.short	0x0000
        /*0052*/ 	.short	0x0000
        /*0054*/ 	.byte	0x00, 0xf4, 0x21, 0x00


	//----- nvinfo : EIATTR_SPARSE_MMA_MASK
	.align		4
.L_19:
        /*0058*/ 	.byte	0x03, 0x50
        /*005a*/ 	.short	0x0000


	//----- nvinfo : EIATTR_MAXREG_COUNT
	.align		4
        /*005c*/ 	.byte	0x03, 0x1b
        /*005e*/ 	.short	0x00ff


	//----- nvinfo : EIATTR_EXIT_INSTR_OFFSETS
	.align		4
        /*0060*/ 	.byte	0x04, 0x1c
        /*0062*/ 	.short	(.L_21 - .L_20)


	//   ....[0]....
.L_20:
        /*0064*/ 	.word	0x000001c0


	//   ....[1]....
        /*0068*/ 	.word	0x000001e0


	//----- nvinfo : EIATTR_REQNTID
	.align		4
.L_21:
        /*006c*/ 	.byte	0x04, 0x10
        /*006e*/ 	.short	(.L_23 - .L_22)
.L_22:
        /*0070*/ 	.word	0x00000080
        /*0074*/ 	.word	0x00000001
        /*0078*/ 	.word	0x00000001


	//----- nvinfo : EIATTR_CBANK_PARAM_SIZE
	.align		4
.L_23:
        /*007c*/ 	.byte	0x03, 0x19
        /*007e*/ 	.short	0x0024


	//----- nvinfo : EIATTR_PARAM_CBANK
	.align		4
        /*0080*/ 	.byte	0x04, 0x0a
        /*0082*/ 	.short	(.L_25 - .L_24)
	.align		4
.L_24:
        /*0084*/ 	.word	index@(.nv.constant0.triton_poi_fused_add_mul_0)
        /*0088*/ 	.short	0x0210
        /*008a*/ 	.short	0x0024


	//----- nvinfo : EIATTR_SW_WAR
	.align		4
.L_25:
        /*008c*/ 	.byte	0x04, 0x36
        /*008e*/ 	.short	(.L_27 - .L_26)
.L_26:
        /*0090*/ 	.word	0x00000008
.L_27:


//--------------------- .nv.callgraph             --------------------------
	.section	.nv.callgraph,"",@"SHT_CUDA_CALLGRAPH"
	.align	4
	.sectionentsize	8
	.align		4
        /*0000*/ 	.word	0x00000000
	.align		4
        /*0004*/ 	.word	0xffffffff
	.align		4
        /*0008*/ 	.word	0x00000000
	.align		4
        /*000c*/ 	.word	0xfffffffe
	.align		4
        /*0010*/ 	.word	0x00000000
	.align		4
        /*0014*/ 	.word	0xfffffffd
	.align		4
        /*0018*/ 	.word	0x00000000
	.align		4
        /*001c*/ 	.word	0xfffffffc


//--------------------- .text.triton_poi_fused_add_mul_0 --------------------------
	.section	.text.triton_poi_fused_add_mul_0,"ax",@progbits
	.align	128
        .global         triton_poi_fused_add_mul_0
        .type           triton_poi_fused_add_mul_0,@function
        .size           triton_poi_fused_add_mul_0,(.L_x_1 - triton_poi_fused_add_mul_0)
        .other          triton_poi_fused_add_mul_0,@"STO_CUDA_ENTRY STV_DEFAULT"
triton_poi_fused_add_mul_0:
.text.triton_poi_fused_add_mul_0:
[----:B------:R-:W0:Y:S02]  /*0000*/  LDC R1, c[0x0][0x28] ;  /* 0x00000a00ff017b82 */ /* 0x000e240000000800 */
[----:B------:R-:W1:Y:S01]  /*0010*/  S2R R0, SR_TID.X ;  /* 0x0000000000007919 */ /* 0x000e620000002100 */
[----:B------:R-:W2:Y:S01]  /*0020*/  LDC.64 R6, c[0x0][0x210] ;  /* 0x00008400ff067b82 */ /* 0x000ea20000000a00 */
[----:B------:R-:W-:Y:S01]  /*0030*/  HFMA2.MMA R10, -RZ, RZ, 0, 0 ;  /* 0x00000000ff0a7435 */ /* 0x000fe200000001ff */
[----:B------:R-:W-:Y:S01]  /*0040*/  ULDC.64 UR4, c[0x0][0x208] ;  /* 0x0000820000047ab9 */ /* 0x000fe20000000a00 */
[----:B------:R-:W3:Y:S05]  /*0050*/  S2R R11, SR_CTAID.X ;  /* 0x00000000000b7919 */ /* 0x000eea0000002500 */
[----:B------:R-:W4:Y:S01]  /*0060*/  LDC.64 R4, c[0x0][0x220] ;  /* 0x00008800ff047b82 */ /* 0x000f220000000a00 */
[----:B-1----:R-:W-:-:S02]  /*0070*/  LOP3.LUT R0, R0, 0x7f, RZ, 0xc0, !PT ;  /* 0x0000007f00007812 */ /* 0x002fc400078ec0ff */
[----:B---3--:R-:W-:-:S03]  /*0080*/  SHF.R.S32.HI R2, RZ, 0x18, R11 ;  /* 0x00000018ff027819 */ /* 0x008fc6000001140b */
[----:B------:R-:W-:Y:S01]  /*0090*/  IMAD R11, R11, 0x80, R0 ;  /* 0x000000800b0b7824 */ /* 0x000fe200078e0200 */
[----:B------:R-:W-:-:S03]  /*00a0*/  SGXT R0, R2, 0x1 ;  /* 0x000000010200781a */ /* 0x000fc60000000200 */
[C---:B--2---:R-:W-:Y:S01]  /*00b0*/  IMAD.WIDE R6, R11.reuse, 0x4, R6 ;  /* 0x000000040b067825 */ /* 0x044fe200078e0206 */
[----:B------:R-:W1:Y:S01]  /*00c0*/  LDC.64 R2, c[0x0][0x218] ;  /* 0x00008600ff027b82 */ /* 0x000e620000000a00 */
[----:B------:R-:W-:Y:S02]  /*00d0*/  ISETP.GE.AND P0, PT, R11, 0x100, PT ;  /* 0x000001000b00780c */ /* 0x000fe40003f06270 */
[CC--:B------:R-:W-:Y:S02]  /*00e0*/  LEA.HI R8, R0.reuse, R11.reuse, RZ, 0x4 ;  /* 0x0000000b00087211 */ /* 0x0c0fe400078f20ff */
[----:B------:R-:W-:Y:S02]  /*00f0*/  LEA.HI R0, R0, R11, RZ, 0x6 ;  /* 0x0000000b00007211 */ /* 0x000fe400078f30ff */
[----:B------:R-:W-:Y:S02]  /*0100*/  LOP3.LUT R8, R8, 0xfffffff0, RZ, 0xc0, !PT ;  /* 0xfffffff008087812 */ /* 0x000fe400078ec0ff */
[----:B------:R-:W-:Y:S01]  /*0110*/  SHF.R.S32.HI R9, RZ, 0x6, R0 ;  /* 0x00000006ff097819 */ /* 0x000fe20000011400 */
[----:B------:R-:W-:-:S02]  /*0120*/  IMAD.MOV.U32 R0, RZ, RZ, RZ ;  /* 0x000000ffff007224 */ /* 0x000fc400078e00ff */
[----:B------:R-:W-:-:S04]  /*0130*/  IMAD.IADD R8, R11, 0x1, -R8 ;  /* 0x000000010b087824 */ /* 0x000fc800078e0a08 */
[----:B------:R-:W2:Y:S01]  /*0140*/  @!P0 LDG.E R0, desc[UR4][R6.64] ;  /* 0x0000000406008981 */ /* 0x000ea2000c1e1900 */
[----:B------:R-:W-:-:S05]  /*0150*/  LEA R9, R9, R8, 0x4 ;  /* 0x0000000809097211 */ /* 0x000fca00078e20ff */
[----:B----4-:R-:W-:Y:S01]  /*0160*/  IMAD.WIDE R4, R9, 0x4, R4 ;  /* 0x0000000409047825 */ /* 0x010fe200078e0204 */
[----:B-1----:R-:W2:Y:S01]  /*0170*/  LDG.E R3, desc[UR4][R2.64] ;  /* 0x0000000402037981 */ /* 0x002ea2000c1e1900 */
[----:B------:R-:W1:Y:S03]  /*0180*/  LDC.64 R8, c[0x0][0x228] ;  /* 0x00008a00ff087b82 */ /* 0x000e660000000a00 */
[----:B------:R-:W2:Y:S01]  /*0190*/  @!P0 LDG.E.EL R10, desc[UR4][R4.64] ;  /* 0x00000004040a8981 */ /* 0x000ea2000c2e1900 */
[----:B-1----:R-:W-:-:S04]  /*01a0*/  IMAD.WIDE R8, R11, 0x4, R8 ;  /* 0x000000040b087825 */ /* 0x002fc800078e0208 */
[----:B--2---:R-:W-:Y:S01]  /*01b0*/  FFMA R11, R3, R10, R0 ;  /* 0x0000000a030b7223 */ /* 0x004fe20000000000 */
[----:B------:R-:W-:Y:S06]  /*01c0*/  @P0 EXIT ;  /* 0x000000000000094d */ /* 0x000fec0003800000 */
[----:B------:R-:W-:Y:S01]  /*01d0*/  STG.E desc[UR4][R8.64], R11 ;  /* 0x0000000b08007986 */ /* 0x000fe2000c101904 */
[----:B------:R-:W-:Y:S05]  /*01e0*/  EXIT ;  /* 0x000000000000794d */ /* 0x000fea0003800000 */
.L_x_0:
[----:B------:R-:W-:-:S00]  /*01f0*/  BRA `(.L_x_0) ;  /* 0xfffffffc00fc7947 */ /* 0x000fc0000383ffff */
[----:B------:R-:W-:-:S00]  /*0200*/  NOP ;  /* 0x0000000000007918 */ /* 0x000fc00000000000 */
[----:B------:R-:W-:-:S00]  /*0210*/  NOP ;  /* 0x0000000000007918 */ /* 0x000fc00000000000 */
[----:B------:R-:W-:-:S00]  /*0220*/  NOP ;  /* 0x0000000000007918 */ /* 0x000fc00000000000 */
[----:B------:R-:W-:-:S00]  /*0230*/  NOP ;  /* 0x0000000000007918 */ /* 0x000fc00000000000 */
[----:B------:R-:W-:-:S00]  /*0240*/  NOP ;  /* 0x0000000000007918 */ /* 0x000fc00000000000 */
[----:B------:R-:W-:-:S00]  /*0250*/  NOP ;  /* 0x0000000000007918 */ /* 0x000fc00000000000 */
[----:B------:R-:W-:-:S00]  /*0260*/  NOP ;  /* 0x0000000000007918 */ /* 0x000fc00000000000 */
[----:B------:R-:W-:-:S00]  /*0270*/  NOP ;  /* 0x0000000000007918 */ /* 0x000fc00000000000 */
.L_x_1:


//--------------------- .nv.constant0.triton_poi_fused_add_mul_0 --------------------------
	.section	.nv.constant0.triton_poi_fused_add_mul_0,"a",@progbits
	.sectionflags	@""
	.align	4
.nv.constant0.triton_poi_fused_add_mul_0:
	.zero		564
